	.headerflags	@"EF_CUDA_TEXMODE_UNIFIED EF_CUDA_64BIT_ADDRESS EF_CUDA_ACCELERATORS EF_CUDA_SM90 EF_CUDA_VIRTUAL_SM(EF_CUDA_SM90)"
	.elftype	@"ET_EXEC"


//--------------------- .nv.info                  --------------------------
	.section	.nv.info,"",@"SHT_CUDA_INFO"
	.align	4


	//----- nvinfo : EIATTR_REGCOUNT
	.align		4
        /*0000*/ 	.byte	0x04, 0x2f
        /*0002*/ 	.short	(.L_1 - .L_0)
	.align		4
.L_0:
        /*0004*/ 	.word	index@(triton_poi_fused_convolution_3)
        /*0008*/ 	.word	0x00000012


	//----- nvinfo : EIATTR_MIN_STACK_SIZE
	.align		4
.L_1:
        /*000c*/ 	.byte	0x04, 0x12
        /*000e*/ 	.short	(.L_3 - .L_2)
	.align		4
.L_2:
        /*0010*/ 	.word	index@(triton_poi_fused_convolution_3)
        /*0014*/ 	.word	0x00000000


	//----- nvinfo : EIATTR_FRAME_SIZE
	.align		4
.L_3:
        /*0018*/ 	.byte	0x04, 0x11
        /*001a*/ 	.short	(.L_5 - .L_4)
	.align		4
.L_4:
        /*001c*/ 	.word	index@(triton_poi_fused_convolution_3)
        /*0020*/ 	.word	0x00000000


	//----- nvinfo : EIATTR_MIN_STACK_SIZE
	.align		4
.L_5:
        /*0024*/ 	.byte	0x04, 0x12
        /*0026*/ 	.short	(.L_7 - .L_6)
	.align		4
.L_6:
        /*0028*/ 	.word	index@(triton_poi_fused_convolution_3)
        /*002c*/ 	.word	0x00000000
.L_7:


//--------------------- .nv.info.triton_poi_fused_convolution_3 --------------------------
	.section	.nv.info.triton_poi_fused_convolution_3,"",@"SHT_CUDA_INFO"
	.sectionflags	@""
	.align	4


	//----- nvinfo : EIATTR_CUDA_API_VERSION
	.align		4
        /*0000*/ 	.byte	0x04, 0x37
        /*0002*/ 	.short	(.L_9 - .L_8)
.L_8:
        /*0004*/ 	.word	0x0000007c


	//----- nvinfo : EIATTR_KPARAM_INFO
	.align		4
.L_9:
        /*0008*/ 	.byte	0x04, 0x17
        /*000a*/ 	.short	(.L_11 - .L_10)
.L_10:
        /*000c*/ 	.word	0x00000000
        /*0010*/ 	.short	0x0002
        /*0012*/ 	.short	0x0010
        /*0014*/ 	.byte	0x00, 0xf0, 0x11, 0x00


	//----- nvinfo : EIATTR_KPARAM_INFO
	.align		4
.L_11:
        /*0018*/ 	.byte	0x04, 0x17
        /*001a*/ 	.short	(.L_13 - .L_12)
.L_12:
        /*001c*/ 	.word	0x00000000
        /*0020*/ 	.short	0x0001
        /*0022*/ 	.short	0x0008
        /*0024*/ 	.byte	0x00, 0xf4, 0x21, 0x00


	//----- nvinfo : EIATTR_KPARAM_INFO
	.align		4
.L_13:
        /*0028*/ 	.byte	0x04, 0x17
        /*002a*/ 	.short	(.L_15 - .L_14)
.L_14:
        /*002c*/ 	.word	0x00000000
        /*0030*/ 	.short	0x0000
        /*0032*/ 	.short	0x0000
        /*0034*/ 	.byte	0x00, 0xf4, 0x21, 0x00


	//----- nvinfo : EIATTR_SPARSE_MMA_MASK
	.align		4
.L_15:
        /*0038*/ 	.byte	0x03, 0x50
        /*003a*/ 	.short	0x0000


	//----- nvinfo : EIATTR_MAXREG_COUNT
	.align		4
        /*003c*/ 	.byte	0x03, 0x1b
        /*003e*/ 	.short	0x00ff


	//----- nvinfo : EIATTR_EXIT_INSTR_OFFSETS
	.align		4
        /*0040*/ 	.byte	0x04, 0x1c
        /*0042*/ 	.short	(.L_17 - .L_16)


	//   ....[0]....
.L_16:
        /*0044*/ 	.word	0x00000260


	//----- nvinfo : EIATTR_REQNTID
	.align		4
.L_17:
        /*0048*/ 	.byte	0x04, 0x10
        /*004a*/ 	.short	(.L_19 - .L_18)
.L_18:
        /*004c*/ 	.word	0x00000080
        /*0050*/ 	.word	0x00000001
        /*0054*/ 	.word	0x00000001


	//----- nvinfo : EIATTR_CBANK_PARAM_SIZE
	.align		4
.L_19:
        /*0058*/ 	.byte	0x03, 0x19
        /*005a*/ 	.short	0x0014


	//----- nvinfo : EIATTR_PARAM_CBANK
	.align		4
        /*005c*/ 	.byte	0x04, 0x0a
        /*005e*/ 	.short	(.L_21 - .L_20)
	.align		4
.L_20:
        /*0060*/ 	.word	index@(.nv.constant0.triton_poi_fused_convolution_3)
        /*0064*/ 	.short	0x0210
        /*0066*/ 	.short	0x0014


	//----- nvinfo : EIATTR_SW_WAR
	.align		4
.L_21:
        /*0068*/ 	.byte	0x04, 0x36
        /*006a*/ 	.short	(.L_23 - .L_22)
.L_22:
        /*006c*/ 	.word	0x00000008
.L_23:


//--------------------- .nv.callgraph             --------------------------
	.section	.nv.callgraph,"",@"SHT_CUDA_CALLGRAPH"
	.align	4
	.sectionentsize	8
	.align		4
        /*0000*/ 	.word	0x00000000
	.align		4
        /*0004*/ 	.word	0xffffffff
	.align		4
        /*0008*/ 	.word	0x00000000
	.align		4
        /*000c*/ 	.word	0xfffffffe
	.align		4
        /*0010*/ 	.word	0x00000000
	.align		4
        /*0014*/ 	.word	0xfffffffd
	.align		4
        /*0018*/ 	.word	0x00000000
	.align		4
        /*001c*/ 	.word	0xfffffffc


//--------------------- .text.triton_poi_fused_convolution_3 --------------------------
	.section	.text.triton_poi_fused_convolution_3,"ax",@progbits
	.align	128
        .global         triton_poi_fused_convolution_3
        .type           triton_poi_fused_convolution_3,@function
        .size           triton_poi_fused_convolution_3,(.L_x_1 - triton_poi_fused_convolution_3)
        .other          triton_poi_fused_convolution_3,@"STO_CUDA_ENTRY STV_DEFAULT"
triton_poi_fused_convolution_3:
.text.triton_poi_fused_convolution_3:
[----:B------:R-:W-:Y:S01]  /*0000*/  LDC R1, c[0x0][0x28] ;  /* 0x00000a00ff017b82 */ /* 0x000fe20000000800 */
[----:B------:R-:W1:Y:S07]  /*0010*/  S2R R0, SR_TID.X ;  /* 0x0000000000007919 */ /* 0x000e6e0000002100 */
[----:B------:R-:W2:Y:S01]  /*0020*/  LDC.64 R2, c[0x0][0x218] ;  /* 0x00008600ff027b82 */ /* 0x000ea20000000a00 */
[----:B------:R-:W-:Y:S01]  /*0030*/  ULDC.64 UR4, c[0x0][0x208] ;  /* 0x0000820000047ab9 */ /* 0x000fe20000000a00 */
[----:B------:R-:W3:Y:S06]  /*0040*/  S2R R5, SR_CTAID.X ;  /* 0x0000000000057919 */ /* 0x000eec0000002500 */
[----:B------:R-:W4:Y:S01]  /*0050*/  LDC.64 R8, c[0x0][0x210] ;  /* 0x00008400ff087b82 */ /* 0x000f220000000a00 */
[----:B-1----:R-:W-:-:S02]  /*0060*/  SHF.L.U32 R0, R0, 0x2, RZ ;  /* 0x0000000200007819 */ /* 0x002fc400000006ff */
[----:B---3--:R-:W-:Y:S02]  /*0070*/  SHF.R.S32.HI R4, RZ, 0x15, R5 ;  /* 0x00000015ff047819 */ /* 0x008fe40000011405 */
[----:B------:R-:W-:Y:S02]  /*0080*/  LOP3.LUT R0, R0, 0x1fc, RZ, 0xc0, !PT ;  /* 0x000001fc00007812 */ /* 0x000fe400078ec0ff */
[----:B------:R-:W-:Y:S02]  /*0090*/  SGXT R4, R4, 0x1 ;  /* 0x000000010404781a */ /* 0x000fe40000000200 */
[----:B------:R-:W-:-:S04]  /*00a0*/  LEA R5, R5, R0, 0xa ;  /* 0x0000000005057211 */ /* 0x000fc800078e50ff */
[----:B------:R-:W-:Y:S01]  /*00b0*/  LEA.HI R4, R4, R5, RZ, 0xa ;  /* 0x0000000504047211 */ /* 0x000fe200078f50ff */
[----:B----4-:R-:W-:-:S04]  /*00c0*/  IMAD.WIDE R8, R5, 0x4, R8 ;  /* 0x0000000405087825 */ /* 0x010fc800078e0208 */
[----:B------:R-:W-:Y:S01]  /*00d0*/  VIADD R0, R4, 0x200 ;  /* 0x0000020004007836 */ /* 0x000fe20000000000 */
[----:B------:R-:W-:-:S04]  /*00e0*/  SHF.R.S32.HI R4, RZ, 0xa, R4 ;  /* 0x0000000aff047819 */ /* 0x000fc80000011404 */
[----:B------:R-:W-:Y:S02]  /*00f0*/  SHF.R.S32.HI R0, RZ, 0xa, R0 ;  /* 0x0000000aff007819 */ /* 0x000fe40000011400 */
[----:B------:R-:W-:Y:S02]  /*0100*/  LEA.HI R6, R4, R4, RZ, 0x5 ;  /* 0x0000000404067211 */ /* 0x000fe400078f28ff */
[----:B------:R-:W-:Y:S02]  /*0110*/  LEA.HI R10, R0, R0, RZ, 0x5 ;  /* 0x00000000000a7211 */ /* 0x000fe400078f28ff */
[----:B------:R-:W-:Y:S02]  /*0120*/  LOP3.LUT R7, R6, 0xffffffe0, RZ, 0xc0, !PT ;  /* 0xffffffe006077812 */ /* 0x000fe400078ec0ff */
[----:B------:R-:W-:Y:S02]  /*0130*/  LOP3.LUT R11, R10, 0xffffffe0, RZ, 0xc0, !PT ;  /* 0xffffffe00a0b7812 */ /* 0x000fe400078ec0ff */
[----:B------:R-:W-:-:S03]  /*0140*/  IADD3 R7, R4, -R7, RZ ;  /* 0x8000000704077210 */ /* 0x000fc60007ffe0ff */
[----:B------:R-:W-:Y:S02]  /*0150*/  IMAD.IADD R13, R0, 0x1, -R11 ;  /* 0x00000001000d7824 */ /* 0x000fe400078e0a0b */
[--C-:B--2---:R-:W-:Y:S02]  /*0160*/  IMAD.WIDE R10, R7, 0x4, R2.reuse ;  /* 0x00000004070a7825 */ /* 0x104fe400078e0202 */
[----:B------:R-:W2:Y:S02]  /*0170*/  LDG.E.128 R4, desc[UR4][R8.64] ;  /* 0x0000000408047981 */ /* 0x000ea4000c1e1d00 */
[----:B------:R-:W-:Y:S02]  /*0180*/  IMAD.WIDE R2, R13, 0x4, R2 ;  /* 0x000000040d027825 */ /* 0x000fe400078e0202 */
[----:B------:R-:W2:Y:S04]  /*0190*/  LDG.E.EL R10, desc[UR4][R10.64] ;  /* 0x000000040a0a7981 */ /* 0x000ea8000c2e1900 */
[----:B------:R-:W3:Y:S04]  /*01a0*/  LDG.E.EL R2, desc[UR4][R2.64] ;  /* 0x0000000402027981 */ /* 0x000ee8000c2e1900 */
[----:B------:R-:W3:Y:S01]  /*01b0*/  LDG.E.128 R12, desc[UR4][R8.64+0x800] ;  /* 0x00080004080c7981 */ /* 0x000ee2000c1e1d00 */
[--C-:B--2---:R-:W-:Y:S01]  /*01c0*/  FADD R4, R4, R10.reuse ;  /* 0x0000000a04047221 */ /* 0x104fe20000000000 */
[--C-:B------:R-:W-:Y:S01]  /*01d0*/  FADD R5, R5, R10.reuse ;  /* 0x0000000a05057221 */ /* 0x100fe20000000000 */
[--C-:B------:R-:W-:Y:S01]  /*01e0*/  FADD R6, R6, R10.reuse ;  /* 0x0000000a06067221 */ /* 0x100fe20000000000 */
[----:B------:R-:W-:Y:S01]  /*01f0*/  FADD R7, R7, R10 ;  /* 0x0000000a07077221 */ /* 0x000fe20000000000 */
[--C-:B---3--:R-:W-:Y:S01]  /*0200*/  FADD R12, R12, R2.reuse ;  /* 0x000000020c0c7221 */ /* 0x108fe20000000000 */
[--C-:B------:R-:W-:Y:S01]  /*0210*/  FADD R13, R13, R2.reuse ;  /* 0x000000020d0d7221 */ /* 0x100fe20000000000 */
[--C-:B------:R-:W-:Y:S01]  /*0220*/  FADD R14, R14, R2.reuse ;  /* 0x000000020e0e7221 */ /* 0x100fe20000000000 */
[----:B------:R-:W-:Y:S01]  /*0230*/  FADD R15, R15, R2 ;  /* 0x000000020f0f7221 */ /* 0x000fe20000000000 */
[----:B------:R-:W-:Y:S04]  /*0240*/  STG.E.128 desc[UR4][R8.64], R4 ;  /* 0x0000000408007986 */ /* 0x000fe8000c101d04 */
[----:B------:R-:W-:Y:S01]  /*0250*/  STG.E.128 desc[UR4][R8.64+0x800], R12 ;  /* 0x0008000c08007986 */ /* 0x000fe2000c101d04 */
[----:B------:R-:W-:Y:S05]  /*0260*/  EXIT ;  /* 0x000000000000794d */ /* 0x000fea0003800000 */
.L_x_0:
[----:B------:R-:W-:-:S00]  /*0270*/  BRA `(.L_x_0) ;  /* 0xfffffffc00fc7947 */ /* 0x000fc0000383ffff */
[----:B------:R-:W-:-:S00]  /*0280*/  NOP ;  /* 0x0000000000007918 */ /* 0x000fc00000000000 */
[----:B------:R-:W-:-:S00]  /*0290*/  NOP ;  /* 0x0000000000007918 */ /* 0x000fc00000000000 */
[----:B------:R-:W-:-:S00]  /*02a0*/  NOP ;  /* 0x0000000000007918 */ /* 0x000fc00000000000 */
[----:B------:R-:W-:-:S00]  /*02b0*/  NOP ;  /* 0x0000000000007918 */ /* 0x000fc00000000000 */
[----:B------:R-:W-:-:S00]  /*02c0*/  NOP ;  /* 0x0000000000007918 */ /* 0x000fc00000000000 */
[----:B------:R-:W-:-:S00]  /*02d0*/  NOP ;  /* 0x0000000000007918 */ /* 0x000fc00000000000 */
[----:B------:R-:W-:-:S00]  /*02e0*/  NOP ;  /* 0x0000000000007918 */ /* 0x000fc00000000000 */
[----:B------:R-:W-:-:S00]  /*02f0*/  NOP ;  /* 0x0000000000007918 */ /* 0x000fc00000000000 */
.L_x_1:


//--------------------- .nv.constant0.triton_poi_fused_convolution_3 --------------------------
	.section	.nv.constant0.triton_poi_fused_convolution_3,"a",@progbits
	.sectionflags	@""
	.align	4
.nv.constant0.triton_poi_fused_convolution_3:
	.zero		548
